	.headerflags	@"EF_CUDA_TEXMODE_UNIFIED EF_CUDA_64BIT_ADDRESS EF_CUDA_SM89 EF_CUDA_VIRTUAL_SM(EF_CUDA_SM89)"
	.elftype	@"ET_EXEC"


//--------------------- .nv.info                  --------------------------
	.section	.nv.info,"",@"SHT_CUDA_INFO"
	.align	4


	//----- nvinfo : EIATTR_REGCOUNT
	.align		4
        /*0000*/ 	.byte	0x04, 0x2f
        /*0002*/ 	.short	(.L_2 - .L_1)
	.align		4
.L_1:
        /*0004*/ 	.word	index@(triton__0d1d2d3de)
        /*0008*/ 	.word	0x00000014


	//----- nvinfo : EIATTR_MAX_STACK_SIZE
	.align		4
.L_2:
        /*000c*/ 	.byte	0x04, 0x23
        /*000e*/ 	.short	(.L_4 - .L_3)
	.align		4
.L_3:
        /*0010*/ 	.word	index@(triton__0d1d2d3de)
        /*0014*/ 	.word	0x00000000


	//----- nvinfo : EIATTR_MIN_STACK_SIZE
	.align		4
.L_4:
        /*0018*/ 	.byte	0x04, 0x12
        /*001a*/ 	.short	(.L_6 - .L_5)
	.align		4
.L_5:
        /*001c*/ 	.word	index@(triton__0d1d2d3de)
        /*0020*/ 	.word	0x00000000


	//----- nvinfo : EIATTR_FRAME_SIZE
	.align		4
.L_6:
        /*0024*/ 	.byte	0x04, 0x11
        /*0026*/ 	.short	(.L_8 - .L_7)
	.align		4
.L_7:
        /*0028*/ 	.word	index@(triton__0d1d2d3de)
        /*002c*/ 	.word	0x00000000
.L_8:


//--------------------- .nv.info.triton__0d1d2d3de --------------------------
	.section	.nv.info.triton__0d1d2d3de,"",@"SHT_CUDA_INFO"
	.align	4


	//----- nvinfo : EIATTR_CUDA_API_VERSION
	.align		4
        /*0000*/ 	.byte	0x04, 0x37
        /*0002*/ 	.short	(.L_10 - .L_9)
.L_9:
        /*0004*/ 	.word	0x0000007b


	//----- nvinfo : EIATTR_PARAM_CBANK
	.align		4
.L_10:
        /*0008*/ 	.byte	0x04, 0x0a
        /*000a*/ 	.short	(.L_12 - .L_11)
	.align		4
.L_11:
        /*000c*/ 	.word	index@(.nv.constant0.triton__0d1d2d3de)
        /*0010*/ 	.short	0x0160
        /*0012*/ 	.short	0x001c


	//----- nvinfo : EIATTR_CBANK_PARAM_SIZE
	.align		4
.L_12:
        /*0014*/ 	.byte	0x03, 0x19
        /*0016*/ 	.short	0x001c


	//----- nvinfo : EIATTR_KPARAM_INFO
	.align		4
        /*0018*/ 	.byte	0x04, 0x17
        /*001a*/ 	.short	(.L_14 - .L_13)
.L_13:
        /*001c*/ 	.word	0x00000000
        /*0020*/ 	.short	0x0003
        /*0022*/ 	.short	0x0018
        /*0024*/ 	.byte	0x00, 0xf0, 0x11, 0x00


	//----- nvinfo : EIATTR_KPARAM_INFO
	.align		4
.L_14:
        /*0028*/ 	.byte	0x04, 0x17
        /*002a*/ 	.short	(.L_16 - .L_15)
.L_15:
        /*002c*/ 	.word	0x00000000
        /*0030*/ 	.short	0x0002
        /*0032*/ 	.short	0x0010
        /*0034*/ 	.byte	0x00, 0xf0, 0x21, 0x00


	//----- nvinfo : EIATTR_KPARAM_INFO
	.align		4
.L_16:
        /*0038*/ 	.byte	0x04, 0x17
        /*003a*/ 	.short	(.L_18 - .L_17)
.L_17:
        /*003c*/ 	.word	0x00000000
        /*0040*/ 	.short	0x0001
        /*0042*/ 	.short	0x0008
        /*0044*/ 	.byte	0x00, 0xf0, 0x21, 0x00


	//----- nvinfo : EIATTR_KPARAM_INFO
	.align		4
.L_18:
        /*0048*/ 	.byte	0x04, 0x17
        /*004a*/ 	.short	(.L_20 - .L_19)
.L_19:
        /*004c*/ 	.word	0x00000000
        /*0050*/ 	.short	0x0000
        /*0052*/ 	.short	0x0000
        /*0054*/ 	.byte	0x00, 0xf0, 0x21, 0x00


	//----- nvinfo : EIATTR_MAXREG_COUNT
	.align		4
.L_20:
        /*0058*/ 	.byte	0x03, 0x1b
        /*005a*/ 	.short	0x00ff


	//----- nvinfo : EIATTR_EXIT_INSTR_OFFSETS
	.align		4
        /*005c*/ 	.byte	0x04, 0x1c
        /*005e*/ 	.short	(.L_22 - .L_21)


	//   ....[0]....
.L_21:
        /*0060*/ 	.word	0x00000420


	//   ....[1]....
        /*0064*/ 	.word	0x00000450


	//----- nvinfo : EIATTR_MAX_THREADS
	.align		4
.L_22:
        /*0068*/ 	.byte	0x04, 0x05
        /*006a*/ 	.short	(.L_24 - .L_23)
.L_23:
        /*006c*/ 	.word	0x00000080
        /*0070*/ 	.word	0x00000001
        /*0074*/ 	.word	0x00000001
.L_24:


//--------------------- .nv.rel.action            --------------------------
	.section	.nv.rel.action,"",@"SHT_CUDA_RELOCINFO"
	.align	8
	.sectionentsize	8
        /*0000*/ 	.byte	0x73, 0x00, 0x00, 0x00, 0x00, 0x00, 0x00, 0x00, 0x00, 0x00, 0x00, 0x11, 0x25, 0x00, 0x05, 0x36


//--------------------- .nv.constant0.triton__0d1d2d3de --------------------------
	.section	.nv.constant0.triton__0d1d2d3de,"a",@progbits
	.align	4
.nv.constant0.triton__0d1d2d3de:
	.zero		380


//--------------------- .text.triton__0d1d2d3de   --------------------------
	.section	.text.triton__0d1d2d3de,"ax",@progbits
	.sectioninfo	@"SHI_REGISTERS=20"
	.align	128
        .global         triton__0d1d2d3de
        .type           triton__0d1d2d3de,@function
        .size           triton__0d1d2d3de,(.L_x_1 - triton__0d1d2d3de)
        .other          triton__0d1d2d3de,@"STO_CUDA_ENTRY STV_DEFAULT"
triton__0d1d2d3de:
.text.triton__0d1d2d3de:
[----:B------:R-:W-:-:S02]  /*0000*/  MOV R1, c[0x0][0x28] ;  /* 0x00000a0000017a02 */ /* 0x000fc40000000f00 */
[----:B------:R-:W0:Y:S01]  /*0010*/  S2R R0, SR_TID.X ;  /* 0x0000000000007919 */ /* 0x000e220000002100 */
[----:B------:R-:W-:Y:S01]  /*0020*/  IMAD.MOV.U32 R3, RZ, RZ, 0x2 ;  /* 0x00000002ff037424 */ /* 0x000fe200078e00ff */
[----:B------:R-:W-:Y:S01]  /*0030*/  PRMT R11, RZ, 0x7610, R11 ;  /* 0x00007610ff0b7816 */ /* 0x000fe2000000000b */
[----:B------:R-:W-:Y:S01]  /*0040*/  ULDC.64 UR4, c[0x0][0x118] ;  /* 0x0000460000047ab9 */ /* 0x000fe20000000a00 */
[----:B------:R-:W1:Y:S01]  /*0050*/  S2R R5, SR_CTAID.X ;  /* 0x0000000000057919 */ /* 0x000e620000002500 */
[----:B0-----:R-:W-:-:S04]  /*0060*/  LOP3.LUT R0, R0, 0x7f, RZ, 0xc0, !PT ;  /* 0x0000007f00007812 */ /* 0x001fc800078ec0ff */
[----:B-1----:R-:W-:-:S04]  /*0070*/  LEA R0, R5, R0, 0x7 ;  /* 0x0000000005007211 */ /* 0x002fc800078e38ff */
[C---:B------:R-:W-:Y:S01]  /*0080*/  ISETP.GE.AND P0, PT, R0.reuse, 0x80, PT ;  /* 0x000000800000780c */ /* 0x040fe20003f06270 */
[----:B------:R-:W-:-:S12]  /*0090*/  IMAD.WIDE R2, R0, R3, c[0x0][0x160] ;  /* 0x0000580000027625 */ /* 0x000fd800078e0203 */
[----:B------:R-:W2:Y:S01]  /*00a0*/  @!P0 LDG.E.U16 R11, [R2.64] ;  /* 0x00000004020b8981 */ /* 0x000ea2000c1e1500 */
[----:B------:R-:W-:Y:S02]  /*00b0*/  SHF.R.S32.HI R5, RZ, 0x18, R5 ;  /* 0x00000018ff057819 */ /* 0x000fe40000011405 */
[----:B------:R-:W-:Y:S02]  /*00c0*/  MOV R9, 0x4 ;  /* 0x0000000400097802 */ /* 0x000fe40000000f00 */
[----:B------:R-:W-:-:S04]  /*00d0*/  SGXT R5, R5, 0x1 ;  /* 0x000000010505781a */ /* 0x000fc80000000200 */
[----:B------:R-:W-:-:S04]  /*00e0*/  LEA.HI R5, R5, R0, RZ, 0x2 ;  /* 0x0000000005057211 */ /* 0x000fc800078f10ff */
[----:B------:R-:W-:Y:S02]  /*00f0*/  SHF.R.S32.HI R10, RZ, 0x2, R5 ;  /* 0x00000002ff0a7819 */ /* 0x000fe40000011405 */
[----:B------:R-:W-:-:S03]  /*0100*/  CS2R R4, SRZ ;  /* 0x0000000000047805 */ /* 0x000fc6000001ff00 */
[----:B------:R-:W-:-:S05]  /*0110*/  IMAD.WIDE R6, R10, R9, c[0x0][0x168] ;  /* 0x00005a000a067625 */ /* 0x000fca00078e0209 */
[----:B------:R0:W3:Y:S01]  /*0120*/  @!P0 LDG.E.EL R5, [R6.64] ;  /* 0x0000000406058981 */ /* 0x0000e2000c2e1900 */
[----:B------:R-:W-:-:S05]  /*0130*/  IMAD.WIDE R8, R10, R9, c[0x0][0x170] ;  /* 0x00005c000a087625 */ /* 0x000fca00078e0209 */
[----:B------:R1:W4:Y:S01]  /*0140*/  @!P0 LDG.E.EL R4, [R8.64] ;  /* 0x0000000408048981 */ /* 0x000322000c2e1900 */
[----:B------:R-:W-:-:S04]  /*0150*/  SHF.R.S32.HI R13, RZ, 0x1f, R0 ;  /* 0x0000001fff0d7819 */ /* 0x000fc80000011400 */
[----:B------:R-:W-:-:S04]  /*0160*/  LEA.HI R13, R13, R0, RZ, 0x2 ;  /* 0x000000000d0d7211 */ /* 0x000fc800078f10ff */
[----:B------:R-:W-:Y:S02]  /*0170*/  LOP3.LUT R13, R13, 0xfffffffc, RZ, 0xc0, !PT ;  /* 0xfffffffc0d0d7812 */ /* 0x000fe400078ec0ff */
[----:B-1----:R-:W-:-:S04]  /*0180*/  LEA.HI R9, R10, R10, RZ, 0x2 ;  /* 0x0000000a0a097211 */ /* 0x002fc800078f10ff */
[----:B------:R-:W-:-:S04]  /*0190*/  LOP3.LUT R9, R9, 0xfffffffc, RZ, 0xc0, !PT ;  /* 0xfffffffc09097812 */ /* 0x000fc800078ec0ff */
[----:B------:R-:W-:Y:S01]  /*01a0*/  IADD3 R9, R10, -R9, RZ ;  /* 0x800000090a097210 */ /* 0x000fe20007ffe0ff */
[----:B--2---:R-:W-:-:S04]  /*01b0*/  IMAD.U32 R11, R11, 0x10000, RZ ;  /* 0x000100000b0b7824 */ /* 0x004fc800078e00ff */
[----:B------:R-:W-:-:S04]  /*01c0*/  FMUL R11, R11, 0.0625 ;  /* 0x3d8000000b0b7820 */ /* 0x000fc80000400000 */
[----:B------:R-:W-:-:S04]  /*01d0*/  FMUL R17, R11, 0.019999999552965164185 ;  /* 0x3ca3d70a0b117820 */ /* 0x000fc80000400000 */
[----:B------:R-:W-:-:S05]  /*01e0*/  FADD.FTZ R14, |R17|, -RZ ;  /* 0x800000ff110e7221 */ /* 0x000fca0000010200 */
[----:B------:R-:W-:Y:S02]  /*01f0*/  FSETP.GE.AND P2, PT, R14, 0.60000002384185791016, PT ;  /* 0x3f19999a0e00780b */ /* 0x000fe40003f46000 */
[----:B----4-:R-:W-:-:S11]  /*0200*/  FSETP.GEU.AND P3, PT, |R4|, 1.175494350822287508e-38, PT ;  /* 0x008000000400780b */ /* 0x010fd60003f6e200 */
[C---:B------:R-:W-:Y:S01]  /*0210*/  @P2 FMUL R11, R14.reuse, 2.8853900432586669922 ;  /* 0x4038aa3b0e0b2820 */ /* 0x040fe20000400000 */
[----:B0-----:R-:W-:Y:S01]  /*0220*/  @!P2 IMAD.MOV.U32 R6, RZ, RZ, 0x3c80f082 ;  /* 0x3c80f082ff06a424 */ /* 0x001fe200078e00ff */
[----:B------:R-:W-:Y:S01]  /*0230*/  @!P2 FMUL R7, R17, R17 ;  /* 0x000000111107a220 */ /* 0x000fe20000400000 */
[----:B------:R-:W-:Y:S02]  /*0240*/  @P2 MOV R15, 0x3f800000 ;  /* 0x3f800000000f2802 */ /* 0x000fe40000000f00 */
[----:B------:R-:W-:Y:S01]  /*0250*/  @P2 FSETP.GE.AND P1, PT, R14, 9.010913848876953125, PT ;  /* 0x41102cb40e00280b */ /* 0x000fe20003f26000 */
[----:B------:R-:W0:Y:S01]  /*0260*/  @P2 MUFU.EX2 R11, R11 ;  /* 0x0000000b000b2308 */ /* 0x000e220000000800 */
[----:B------:R-:W-:-:S04]  /*0270*/  @!P2 FFMA.FTZ R6, R7, R6, -0.052303962409496307373 ;  /* 0xbd563cae0706a423 */ /* 0x000fc80000010006 */
[----:B------:R-:W-:Y:S01]  /*0280*/  @!P2 FFMA.FTZ R6, R7, R6, 0.1331529766321182251 ;  /* 0x3e0859410706a423 */ /* 0x000fe20000010006 */
[----:B0-----:R-:W-:-:S06]  /*0290*/  @P2 FADD R12, R11, 1 ;  /* 0x3f8000000b0c2421 */ /* 0x001fcc0000000000 */
[----:B------:R-:W0:Y:S02]  /*02a0*/  @P2 MUFU.RCP R12, R12 ;  /* 0x0000000c000c2308 */ /* 0x000e240000001000 */
[----:B0-----:R-:W-:Y:S01]  /*02b0*/  @P2 FFMA.FTZ R8, R12, -2, R15 ;  /* 0xc00000000c082823 */ /* 0x001fe2000001000f */
[----:B------:R-:W-:Y:S01]  /*02c0*/  IADD3 R12, R0, -R13, RZ ;  /* 0x8000000d000c7210 */ /* 0x000fe20007ffe0ff */
[----:B------:R-:W-:-:S03]  /*02d0*/  @!P2 FFMA.FTZ R0, R7, R6, -0.33332768082618713379 ;  /* 0xbeaaa9ed0700a423 */ /* 0x000fc60000010006 */
[----:B------:R-:W-:Y:S01]  /*02e0*/  @P2 FSEL R8, R8, 1, !P1 ;  /* 0x3f80000008082808 */ /* 0x000fe20004800000 */
[----:B------:R-:W-:Y:S01]  /*02f0*/  @!P2 FFMA.FTZ R0, R7, R0, RZ ;  /* 0x000000000700a223 */ /* 0x000fe200000100ff */
[----:B------:R-:W-:Y:S02]  /*0300*/  ISETP.GT.AND P1, PT, R12, R9, PT ;  /* 0x000000090c00720c */ /* 0x000fe40003f24270 */
[--C-:B------:R-:W-:Y:S01]  /*0310*/  @P2 LOP3.LUT R6, R8, 0x80000000, R17.reuse, 0xf8, !PT ;  /* 0x8000000008062812 */ /* 0x100fe200078ef811 */
[----:B------:R-:W-:Y:S01]  /*0320*/  @!P2 FFMA.FTZ R6, R17, R0, R17 ;  /* 0x000000001106a223 */ /* 0x000fe20000010011 */
[----:B------:R-:W-:Y:S02]  /*0330*/  FSEL R7, RZ, -INF , !P1 ;  /* 0xff800000ff077808 */ /* 0x000fe40004800000 */
[----:B------:R-:W-:-:S03]  /*0340*/  FSETP.GT.AND P1, PT, |R4|, 8.50705917302346158658e+37, PT ;  /* 0x7e8000000400780b */ /* 0x000fc60003f24200 */
[----:B------:R-:W-:-:S04]  /*0350*/  FFMA R6, R6, 50, R7 ;  /* 0x4248000006067823 */ /* 0x000fc80000000007 */
[----:B---3--:R-:W-:-:S04]  /*0360*/  FADD R5, R6, -R5 ;  /* 0x8000000506057221 */ /* 0x008fc80000000000 */
[----:B------:R-:W-:Y:S02]  /*0370*/  FMUL R5, R5, 1.4426950216293334961 ;  /* 0x3fb8aa3b05057820 */ /* 0x000fe40000400000 */
[----:B------:R-:W-:-:S03]  /*0380*/  @P1 FMUL R4, R4, 0.25 ;  /* 0x3e80000004041820 */ /* 0x000fc60000400000 */
[----:B------:R-:W-:Y:S01]  /*0390*/  FSETP.GEU.AND P2, PT, R5, -126, PT ;  /* 0xc2fc00000500780b */ /* 0x000fe20003f4e000 */
[----:B------:R-:W-:-:S04]  /*03a0*/  @!P3 FMUL R4, R4, 16777216 ;  /* 0x4b8000000404b820 */ /* 0x000fc80000400000 */
[----:B------:R-:W-:Y:S08]  /*03b0*/  MUFU.RCP R7, R4 ;  /* 0x0000000400077308 */ /* 0x000ff00000001000 */
[----:B------:R-:W-:-:S04]  /*03c0*/  @!P2 FMUL R5, R5, 0.5 ;  /* 0x3f0000000505a820 */ /* 0x000fc80000400000 */
[----:B------:R-:W0:Y:S02]  /*03d0*/  MUFU.EX2 R0, R5 ;  /* 0x0000000500007308 */ /* 0x000e240000000800 */
[----:B0-----:R-:W-:-:S04]  /*03e0*/  @!P2 FMUL R0, R0, R0 ;  /* 0x000000000000a220 */ /* 0x001fc80000400000 */
[----:B------:R-:W-:-:S04]  /*03f0*/  @P1 FMUL R0, R0, 0.25 ;  /* 0x3e80000000001820 */ /* 0x000fc80000400000 */
[----:B------:R-:W-:-:S04]  /*0400*/  @!P3 FMUL R0, R0, 16777216 ;  /* 0x4b8000000000b820 */ /* 0x000fc80000400000 */
[----:B------:R-:W-:Y:S01]  /*0410*/  FMUL R7, R7, R0 ;  /* 0x0000000007077220 */ /* 0x000fe20000400000 */
[----:B------:R-:W-:Y:S06]  /*0420*/  @P0 EXIT ;  /* 0x000000000000094d */ /* 0x000fec0003800000 */
[----:B------:R-:W-:-:S05]  /*0430*/  F2FP.BF16.F32.PACK_AB R7, RZ, R7 ;  /* 0x00000007ff07723e */ /* 0x000fca00000010ff */
[----:B------:R-:W-:Y:S01]  /*0440*/  STG.E.U16 [R2.64], R7 ;  /* 0x0000000702007986 */ /* 0x000fe2000c101504 */
[----:B------:R-:W-:Y:S05]  /*0450*/  EXIT ;  /* 0x000000000000794d */ /* 0x000fea0003800000 */
.L_x_0:
[----:B------:R-:W-:-:S00]  /*0460*/  BRA `(.L_x_0) ;  /* 0xfffffff000007947 */ /* 0x000fc0000383ffff */
[----:B------:R-:W-:-:S00]  /*0470*/  NOP ;  /* 0x0000000000007918 */ /* 0x000fc00000000000 */
        /* <DEDUP_REMOVED lines=8> */
.L_x_1:


//--------------------- .nv.global.init           --------------------------
	.section	.nv.global.init,"aw",@progbits
.nv.global.init:
	.type		_$_str,@object
	.size		_$_str,(.L_0 - _$_str)
_$_str:
        /*0000*/ 	.byte	0x5f, 0x5f, 0x43, 0x55, 0x44, 0x41, 0x5f, 0x46, 0x54, 0x5a, 0x00
.L_0:
